//
// Generated by NVIDIA NVVM Compiler
//
// Compiler Build ID: CL-36424714
// Cuda compilation tools, release 13.0, V13.0.88
// Based on NVVM 20.0.0
//

.version 9.0
.target sm_100
.address_size 64

	// .globl	_Z19checkGlobalVariablev
.extern .func  (.param .b32 func_retval0) vprintf
(
	.param .b64 vprintf_param_0,
	.param .b64 vprintf_param_1
)
;
.global .align 4 .f32 devData;
.global .align 1 .b8 $str[36] = {68, 101, 118, 105, 99, 101, 58, 32, 116, 104, 101, 32, 118, 97, 108, 117, 101, 32, 111, 102, 32, 100, 101, 118, 68, 97, 116, 97, 32, 105, 115, 32, 37, 102, 10};

.visible .entry _Z19checkGlobalVariablev()
{
	.local .align 8 .b8 	__local_depot0[8];
	.reg .b64 	%SP;
	.reg .b64 	%SPL;
	.reg .b32 	%r<3>;
	.reg .b32 	%f<4>;
	.reg .b64 	%rd<5>;
	.reg .b64 	%fd<2>;

	mov.u64 	%SPL, __local_depot0;
	cvta.local.u64 	%SP, %SPL;
	add.u64 	%rd1, %SP, 0;
	add.u64 	%rd2, %SPL, 0;
	ld.global.f32 	%f1, [devData];
	cvt.f64.f32 	%fd1, %f1;
	st.local.f64 	[%rd2], %fd1;
	mov.u64 	%rd3, $str;
	cvta.global.u64 	%rd4, %rd3;
	{ // callseq 0, 0
	.param .b64 param0;
	st.param.b64 	[param0], %rd4;
	.param .b64 param1;
	st.param.b64 	[param1], %rd1;
	.param .b32 retval0;
	call.uni (retval0), 
	vprintf, 
	(
	param0, 
	param1
	);
	ld.param.b32 	%r1, [retval0];
	} // callseq 0
	ld.global.f32 	%f2, [devData];
	add.f32 	%f3, %f2, 0f40000000;
	st.global.f32 	[devData], %f3;
	ret;

}


// ===== COMPILED SASS (sm_100) =====

	.target	sm_100

	.elftype	@"ET_EXEC"


//--------------------- .note.nv.tkinfo           --------------------------
	.section	.note.nv.tkinfo,"",@"SHT_NOTE"
	.sectionflags	@"SHF_NOTE_NV_TKINFO"
	.tkinfo
        /*0018*/ 	.word	0x00000002
        /*0030*/ 	.string	""
        /*0030*/ 	.string	"ptxas"
        /*0030*/ 	.string	"Cuda compilation tools, release 13.0, V13.0.88"
        /*0030*/ 	.string	"Build cuda_13.0.r13.0/compiler.36424714_0"
        /*0030*/ 	.string	"-arch sm_100 -m 64 "



//--------------------- .note.nv.cuinfo           --------------------------
	.section	.note.nv.cuinfo,"",@"SHT_NOTE"
	.sectionflags	@"SHF_NOTE_NV_CUINFO"
        /*0018*/ 	.short	0x0002
        /*001a*/ 	.short	0x0064
        /*001c*/ 	.short	0x0082
	.zero		2


//--------------------- .nv.info                  --------------------------
	.section	.nv.info,"",@"SHT_CUDA_INFO"
	.align	4


	//----- nvinfo : EIATTR_REGCOUNT
	.align		4
        /*0000*/ 	.byte	0x04, 0x2f
        /*0002*/ 	.short	(.L_3 - .L_2)
	.align		4
.L_2:
        /*0004*/ 	.word	index@(_Z19checkGlobalVariablev)
        /*0008*/ 	.word	0x00000018


	//----- nvinfo : EIATTR_FRAME_SIZE
	.align		4
.L_3:
        /*000c*/ 	.byte	0x04, 0x11
        /*000e*/ 	.short	(.L_5 - .L_4)
	.align		4
.L_4:
        /*0010*/ 	.word	index@(_Z19checkGlobalVariablev)
        /*0014*/ 	.word	0x00000008


	//----- nvinfo : EIATTR_MIN_STACK_SIZE
	.align		4
.L_5:
        /*0018*/ 	.byte	0x04, 0x12
        /*001a*/ 	.short	(.L_7 - .L_6)
	.align		4
.L_6:
        /*001c*/ 	.word	index@(_Z19checkGlobalVariablev)
        /*0020*/ 	.word	0x00000008
.L_7:


//--------------------- .nv.compat                --------------------------
	.section	.nv.compat,"",@"SHT_CUDA_COMPAT_INFO"
	.align	4
        /*0000*/ 	.byte	0x02, 0x09, 0x00, 0x00, 0x02, 0x02, 0x01, 0x00, 0x02, 0x05, 0x05, 0x00, 0x03, 0x07, 0x01, 0x01
        /*0010*/ 	.byte	0x02, 0x03, 0x00, 0x00, 0x02, 0x06, 0x01, 0x00, 0x04, 0x0b, 0x08, 0x00, 0x09, 0x00, 0x00, 0x00
        /*0020*/ 	.byte	0x00, 0x00, 0x00, 0x00


//--------------------- .nv.info._Z19checkGlobalVariablev --------------------------
	.section	.nv.info._Z19checkGlobalVariablev,"",@"SHT_CUDA_INFO"
	.sectionflags	@""
	.align	4


	//----- nvinfo : EIATTR_CUDA_API_VERSION
	.align		4
        /*0000*/ 	.byte	0x04, 0x37
        /*0002*/ 	.short	(.L_9 - .L_8)
.L_8:
        /*0004*/ 	.word	0x00000082


	//----- nvinfo : EIATTR_SPARSE_MMA_MASK
	.align		4
.L_9:
        /*0008*/ 	.byte	0x03, 0x50
        /*000a*/ 	.short	0x0000


	//----- nvinfo : EIATTR_MAXREG_COUNT
	.align		4
        /*000c*/ 	.byte	0x03, 0x1b
        /*000e*/ 	.short	0x00ff


	//----- nvinfo : EIATTR_EXTERNS
	.align		4
        /*0010*/ 	.byte	0x04, 0x0f
        /*0012*/ 	.short	(.L_11 - .L_10)


	//   ....[0]....
	.align		4
.L_10:
        /*0014*/ 	.word	index@(vprintf)


	//----- nvinfo : EIATTR_MERCURY_ISA_VERSION
	.align		4
.L_11:
        /*0018*/ 	.byte	0x03, 0x5f
        /*001a*/ 	.short	0x0101


	//----- nvinfo : EIATTR_VRC_CTA_INIT_COUNT
	.align		4
        /*001c*/ 	.byte	0x02, 0x4a
	.zero		1
	.zero		1


	//----- nvinfo : EIATTR_SYSCALL_OFFSETS
	.align		4
        /*0020*/ 	.byte	0x04, 0x46
        /*0022*/ 	.short	(.L_13 - .L_12)


	//   ....[0]....
.L_12:
        /*0024*/ 	.word	0x00000110


	//----- nvinfo : EIATTR_EXIT_INSTR_OFFSETS
	.align		4
.L_13:
        /*0028*/ 	.byte	0x04, 0x1c
        /*002a*/ 	.short	(.L_15 - .L_14)


	//   ....[0]....
.L_14:
        /*002c*/ 	.word	0x00000160


	//----- nvinfo : EIATTR_SW_WAR
	.align		4
.L_15:
        /*0030*/ 	.byte	0x04, 0x36
        /*0032*/ 	.short	(.L_17 - .L_16)
.L_16:
        /*0034*/ 	.word	0x00000008
.L_17:


//--------------------- .nv.callgraph             --------------------------
	.section	.nv.callgraph,"",@"SHT_CUDA_CALLGRAPH"
	.align	4
	.sectionentsize	8
	.align		4
        /*0000*/ 	.word	0x00000000
	.align		4
        /*0004*/ 	.word	0xffffffff
	.align		4
        /*0008*/ 	.word	index@(_Z19checkGlobalVariablev)
	.align		4
        /*000c*/ 	.word	index@(vprintf)
	.align		4
        /*0010*/ 	.word	0x00000000
	.align		4
        /*0014*/ 	.word	0xfffffffe
	.align		4
        /*0018*/ 	.word	0x00000000
	.align		4
        /*001c*/ 	.word	0xfffffffd
	.align		4
        /*0020*/ 	.word	0x00000000
	.align		4
        /*0024*/ 	.word	0xfffffffc


//--------------------- .nv.constant4             --------------------------
	.section	.nv.constant4,"a",@progbits
	.align	8
	.align		8
.nv.constant4:
        /*0000*/ 	.dword	vprintf
	.align		8
        /*0008*/ 	.dword	devData
	.align		8
        /*0010*/ 	.dword	$str


//--------------------- .text._Z19checkGlobalVariablev --------------------------
	.section	.text._Z19checkGlobalVariablev,"ax",@progbits
	.align	128
        .global         _Z19checkGlobalVariablev
        .type           _Z19checkGlobalVariablev,@function
        .size           _Z19checkGlobalVariablev,(.L_x_2 - _Z19checkGlobalVariablev)
        .other          _Z19checkGlobalVariablev,@"STO_CUDA_ENTRY STV_DEFAULT"
_Z19checkGlobalVariablev:
.text._Z19checkGlobalVariablev:
[----:B------:R-:W0:Y:S08]  /*0000*/  LDC R1, c[0x0][0x37c] ;  /* 0x0000df00ff017b82 */ /* 0x000e300000000800 */
[----:B------:R-:W1:Y:S01]  /*0010*/  LDC.64 R2, c[0x4][0x8] ;  /* 0x01000200ff027b82 */ /* 0x000e620000000a00 */
[----:B------:R-:W1:Y:S01]  /*0020*/  LDCU.64 UR36, c[0x0][0x358] ;  /* 0x00006b00ff2477ac */ /* 0x000e620008000a00 */
[----:B0-----:R-:W-:Y:S01]  /*0030*/  VIADD R1, R1, 0xfffffff8 ;  /* 0xfffffff801017836 */ /* 0x001fe20000000000 */
[----:B------:R-:W0:Y:S01]  /*0040*/  LDCU UR4, c[0x0][0x2f8] ;  /* 0x00005f00ff0477ac */ /* 0x000e220008000800 */
[----:B------:R-:W2:Y:S01]  /*0050*/  LDCU.64 UR6, c[0x4][0x10] ;  /* 0x01000200ff0677ac */ /* 0x000ea20008000a00 */
[----:B-1----:R-:W3:Y:S01]  /*0060*/  LDG.E R2, desc[UR36][R2.64] ;  /* 0x0000002402027981 */ /* 0x002ee2000c1e1900 */
[----:B------:R-:W-:Y:S01]  /*0070*/  MOV R0, 0x0 ;  /* 0x0000000000007802 */ /* 0x000fe20000000f00 */
[----:B------:R-:W1:Y:S01]  /*0080*/  LDCU UR5, c[0x0][0x2fc] ;  /* 0x00005f80ff0577ac */ /* 0x000e620008000800 */
[----:B0-----:R-:W-:Y:S01]  /*0090*/  IADD3 R6, P0, PT, R1, UR4, RZ ;  /* 0x0000000401067c10 */ /* 0x001fe2000ff1e0ff */
[----:B--2---:R-:W-:Y:S01]  /*00a0*/  IMAD.U32 R4, RZ, RZ, UR6 ;  /* 0x00000006ff047e24 */ /* 0x004fe2000f8e00ff */
[----:B------:R0:W2:Y:S01]  /*00b0*/  LDC.64 R10, c[0x4][R0] ;  /* 0x01000000000a7b82 */ /* 0x0000a20000000a00 */
[----:B------:R-:W-:-:S02]  /*00c0*/  MOV R5, UR7 ;  /* 0x0000000700057c02 */ /* 0x000fc40008000f00 */
[----:B-1----:R-:W-:Y:S01]  /*00d0*/  IMAD.X R7, RZ, RZ, UR5, P0 ;  /* 0x00000005ff077e24 */ /* 0x002fe200080e06ff */
[----:B---3--:R-:W1:Y:S02]  /*00e0*/  F2F.F64.F32 R8, R2 ;  /* 0x0000000200087310 */ /* 0x008e640000201800 */
[----:B-12---:R0:W-:Y:S05]  /*00f0*/  STL.64 [R1], R8 ;  /* 0x0000000801007387 */ /* 0x0061ea0000100a00 */
[----:B------:R-:W-:-:S07]  /*0100*/  LEPC R20, `(.L_x_0) ;  /* 0x000000001014794e */ /* 0x000fce0000000000 */
[----:B0-----:R-:W-:Y:S05]  /*0110*/  CALL.ABS.NOINC R10 ;  /* 0x000000000a007343 */ /* 0x001fea0003c00000 */
.L_x_0:
[----:B------:R-:W0:Y:S02]  /*0120*/  LDC.64 R2, c[0x4][0x8] ;  /* 0x01000200ff027b82 */ /* 0x000e240000000a00 */
[----:B0-----:R-:W2:Y:S02]  /*0130*/  LDG.E R0, desc[UR36][R2.64] ;  /* 0x0000002402007981 */ /* 0x001ea4000c1e1900 */
[----:B--2---:R-:W-:-:S05]  /*0140*/  FADD R5, R0, 2 ;  /* 0x4000000000057421 */ /* 0x004fca0000000000 */
[----:B------:R-:W-:Y:S01]  /*0150*/  STG.E desc[UR36][R2.64], R5 ;  /* 0x0000000502007986 */ /* 0x000fe2000c101924 */
[----:B------:R-:W-:Y:S05]  /*0160*/  EXIT ;  /* 0x000000000000794d */ /* 0x000fea0003800000 */
.L_x_1:
[----:B------:R-:W-:-:S00]  /*0170*/  BRA `(.L_x_1) ;  /* 0xfffffffc00fc7947 */ /* 0x000fc0000383ffff */
[----:B------:R-:W-:-:S00]  /*0180*/  NOP ;  /* 0x0000000000007918 */ /* 0x000fc00000000000 */
[----:B------:R-:W-:-:S00]  /*0190*/  NOP ;  /* 0x0000000000007918 */ /* 0x000fc00000000000 */
[----:B------:R-:W-:-:S00]  /*01a0*/  NOP ;  /* 0x0000000000007918 */ /* 0x000fc00000000000 */
[----:B------:R-:W-:-:S00]  /*01b0*/  NOP ;  /* 0x0000000000007918 */ /* 0x000fc00000000000 */
[----:B------:R-:W-:-:S00]  /*01c0*/  NOP ;  /* 0x0000000000007918 */ /* 0x000fc00000000000 */
[----:B------:R-:W-:-:S00]  /*01d0*/  NOP ;  /* 0x0000000000007918 */ /* 0x000fc00000000000 */
[----:B------:R-:W-:-:S00]  /*01e0*/  NOP ;  /* 0x0000000000007918 */ /* 0x000fc00000000000 */
[----:B------:R-:W-:-:S00]  /*01f0*/  NOP ;  /* 0x0000000000007918 */ /* 0x000fc00000000000 */
.L_x_2:


//--------------------- .nv.global.init           --------------------------
	.section	.nv.global.init,"aw",@progbits
.nv.global.init:
	.type		$str,@object
	.size		$str,(.L_1 - $str)
$str:
        /*0000*/ 	.byte	0x44, 0x65, 0x76, 0x69, 0x63, 0x65, 0x3a, 0x20, 0x74, 0x68, 0x65, 0x20, 0x76, 0x61, 0x6c, 0x75
        /*0010*/ 	.byte	0x65, 0x20, 0x6f, 0x66, 0x20, 0x64, 0x65, 0x76, 0x44, 0x61, 0x74, 0x61, 0x20, 0x69, 0x73, 0x20
        /*0020*/ 	.byte	0x25, 0x66, 0x0a, 0x00
.L_1:


//--------------------- .nv.shared.reserved.0     --------------------------
	.section	.nv.shared.reserved.0,"aw",@nobits
	.weak		__nv_reservedSMEM_offset_0_alias
	.size		__nv_reservedSMEM_offset_0_alias, 0, 64
	.other		__nv_reservedSMEM_offset_0_alias,@"STO_CUDA_RESERVED_SHARED STV_DEFAULT"
__nv_reservedSMEM_offset_0_alias:
	.zero		0
	.zero		64


//--------------------- .nv.global                --------------------------
	.section	.nv.global,"aw",@nobits
	.align	4
.nv.global:
	.type		devData,@object
	.size		devData,(.L_0 - devData)
devData:
	.zero		4
.L_0:


//--------------------- .nv.constant0._Z19checkGlobalVariablev --------------------------
	.section	.nv.constant0._Z19checkGlobalVariablev,"a",@progbits
	.sectionflags	@""
	.align	4
.nv.constant0._Z19checkGlobalVariablev:
	.zero		896


//--------------------- SYMBOLS --------------------------

	.type		.nv.reservedSmem.offset0,@object
	.size		.nv.reservedSmem.offset0,0x4
	.type		vprintf,@function
